//
// Generated by NVIDIA NVVM Compiler
//
// Compiler Build ID: CL-36424714
// Cuda compilation tools, release 13.0, V13.0.88
// Based on NVVM 20.0.0
//

.version 9.0
.target sm_100
.address_size 64

	// .globl	mmulNaive
.extern .shared .align 16 .b8 cache[];

.visible .entry mmulNaive(
	.param .u64 .ptr .align 1 mmulNaive_param_0,
	.param .u64 .ptr .align 1 mmulNaive_param_1,
	.param .u64 .ptr .align 1 mmulNaive_param_2,
	.param .u32 mmulNaive_param_3
)
{
	.reg .pred 	%p<10>;
	.reg .b32 	%r<146>;
	.reg .b64 	%rd<48>;

	ld.param.u64 	%rd5, [mmulNaive_param_0];
	ld.param.u64 	%rd6, [mmulNaive_param_1];
	ld.param.u64 	%rd4, [mmulNaive_param_2];
	ld.param.u32 	%r56, [mmulNaive_param_3];
	cvta.to.global.u64 	%rd1, %rd6;
	cvta.to.global.u64 	%rd2, %rd5;
	mov.u32 	%r57, %ctaid.x;
	mov.u32 	%r58, %ntid.x;
	mov.u32 	%r59, %tid.x;
	mad.lo.s32 	%r1, %r57, %r58, %r59;
	mov.u32 	%r60, %ctaid.y;
	mov.u32 	%r61, %ntid.y;
	mul.lo.s32 	%r2, %r60, %r61;
	mov.u32 	%r3, %tid.y;
	add.s32 	%r62, %r2, %r3;
	max.s32 	%r63, %r1, %r62;
	setp.ge.s32 	%p1, %r63, %r56;
	@%p1 bra 	$L__BB0_13;
	mul.lo.s32 	%r5, %r56, %r1;
	and.b32  	%r6, %r56, 7;
	setp.lt.u32 	%p2, %r56, 8;
	mov.b32 	%r140, 0;
	mov.u32 	%r145, %r140;
	@%p2 bra 	$L__BB0_4;
	and.b32  	%r140, %r56, 2147483640;
	neg.s32 	%r134, %r140;
	add.s32 	%r67, %r3, %r56;
	add.s32 	%r133, %r67, %r2;
	shl.b32 	%r10, %r56, 3;
	shl.b32 	%r68, %r56, 1;
	add.s32 	%r132, %r62, %r68;
	mad.lo.s32 	%r131, %r56, 3, %r62;
	shl.b32 	%r69, %r56, 2;
	add.s32 	%r130, %r62, %r69;
	mad.lo.s32 	%r129, %r56, 5, %r62;
	mad.lo.s32 	%r128, %r56, 6, %r62;
	mad.lo.s32 	%r127, %r56, 7, %r62;
	add.s64 	%rd3, %rd2, 16;
	mov.b32 	%r145, 0;
	mov.u32 	%r125, %r5;
	mov.u32 	%r126, %r62;
$L__BB0_3:
	.pragma "nounroll";
	mul.wide.s32 	%rd7, %r125, 4;
	add.s64 	%rd8, %rd3, %rd7;
	ld.global.u32 	%r70, [%rd8+-16];
	mul.wide.u32 	%rd9, %r126, 4;
	add.s64 	%rd10, %rd1, %rd9;
	ld.global.u32 	%r71, [%rd10];
	mad.lo.s32 	%r72, %r71, %r70, %r145;
	ld.global.u32 	%r73, [%rd8+-12];
	mul.wide.u32 	%rd11, %r133, 4;
	add.s64 	%rd12, %rd1, %rd11;
	ld.global.u32 	%r74, [%rd12];
	mad.lo.s32 	%r75, %r74, %r73, %r72;
	ld.global.u32 	%r76, [%rd8+-8];
	mul.wide.u32 	%rd13, %r132, 4;
	add.s64 	%rd14, %rd1, %rd13;
	ld.global.u32 	%r77, [%rd14];
	mad.lo.s32 	%r78, %r77, %r76, %r75;
	ld.global.u32 	%r79, [%rd8+-4];
	mul.wide.u32 	%rd15, %r131, 4;
	add.s64 	%rd16, %rd1, %rd15;
	ld.global.u32 	%r80, [%rd16];
	mad.lo.s32 	%r81, %r80, %r79, %r78;
	ld.global.u32 	%r82, [%rd8];
	mul.wide.u32 	%rd17, %r130, 4;
	add.s64 	%rd18, %rd1, %rd17;
	ld.global.u32 	%r83, [%rd18];
	mad.lo.s32 	%r84, %r83, %r82, %r81;
	ld.global.u32 	%r85, [%rd8+4];
	mul.wide.u32 	%rd19, %r129, 4;
	add.s64 	%rd20, %rd1, %rd19;
	ld.global.u32 	%r86, [%rd20];
	mad.lo.s32 	%r87, %r86, %r85, %r84;
	ld.global.u32 	%r88, [%rd8+8];
	mul.wide.u32 	%rd21, %r128, 4;
	add.s64 	%rd22, %rd1, %rd21;
	ld.global.u32 	%r89, [%rd22];
	mad.lo.s32 	%r90, %r89, %r88, %r87;
	ld.global.u32 	%r91, [%rd8+12];
	mul.wide.u32 	%rd23, %r127, 4;
	add.s64 	%rd24, %rd1, %rd23;
	ld.global.u32 	%r92, [%rd24];
	mad.lo.s32 	%r145, %r92, %r91, %r90;
	add.s32 	%r134, %r134, 8;
	add.s32 	%r133, %r133, %r10;
	add.s32 	%r132, %r132, %r10;
	add.s32 	%r131, %r131, %r10;
	add.s32 	%r130, %r130, %r10;
	add.s32 	%r129, %r129, %r10;
	add.s32 	%r128, %r128, %r10;
	add.s32 	%r127, %r127, %r10;
	add.s32 	%r126, %r126, %r10;
	add.s32 	%r125, %r125, 8;
	setp.ne.s32 	%p3, %r134, 0;
	@%p3 bra 	$L__BB0_3;
$L__BB0_4:
	setp.eq.s32 	%p4, %r6, 0;
	@%p4 bra 	$L__BB0_12;
	and.b32  	%r42, %r56, 3;
	setp.lt.u32 	%p5, %r6, 4;
	@%p5 bra 	$L__BB0_7;
	add.s32 	%r94, %r140, %r5;
	mul.wide.s32 	%rd25, %r94, 4;
	add.s64 	%rd26, %rd2, %rd25;
	ld.global.u32 	%r95, [%rd26];
	mad.lo.s32 	%r96, %r140, %r56, %r62;
	mul.wide.u32 	%rd27, %r96, 4;
	add.s64 	%rd28, %rd1, %rd27;
	ld.global.u32 	%r97, [%rd28];
	mad.lo.s32 	%r98, %r97, %r95, %r145;
	ld.global.u32 	%r99, [%rd26+4];
	add.s32 	%r100, %r96, %r56;
	mul.wide.u32 	%rd29, %r100, 4;
	add.s64 	%rd30, %rd1, %rd29;
	ld.global.u32 	%r101, [%rd30];
	mad.lo.s32 	%r102, %r101, %r99, %r98;
	ld.global.u32 	%r103, [%rd26+8];
	add.s32 	%r104, %r100, %r56;
	mul.wide.u32 	%rd31, %r104, 4;
	add.s64 	%rd32, %rd1, %rd31;
	ld.global.u32 	%r105, [%rd32];
	mad.lo.s32 	%r106, %r105, %r103, %r102;
	ld.global.u32 	%r107, [%rd26+12];
	add.s32 	%r108, %r104, %r56;
	mul.wide.u32 	%rd33, %r108, 4;
	add.s64 	%rd34, %rd1, %rd33;
	ld.global.u32 	%r109, [%rd34];
	mad.lo.s32 	%r145, %r109, %r107, %r106;
	add.s32 	%r140, %r140, 4;
$L__BB0_7:
	setp.eq.s32 	%p6, %r42, 0;
	@%p6 bra 	$L__BB0_12;
	setp.eq.s32 	%p7, %r42, 1;
	@%p7 bra 	$L__BB0_10;
	add.s32 	%r111, %r140, %r5;
	mul.wide.s32 	%rd35, %r111, 4;
	add.s64 	%rd36, %rd2, %rd35;
	ld.global.u32 	%r112, [%rd36];
	mad.lo.s32 	%r113, %r140, %r56, %r62;
	mul.wide.u32 	%rd37, %r113, 4;
	add.s64 	%rd38, %rd1, %rd37;
	ld.global.u32 	%r114, [%rd38];
	mad.lo.s32 	%r115, %r114, %r112, %r145;
	ld.global.u32 	%r116, [%rd36+4];
	add.s32 	%r117, %r113, %r56;
	mul.wide.u32 	%rd39, %r117, 4;
	add.s64 	%rd40, %rd1, %rd39;
	ld.global.u32 	%r118, [%rd40];
	mad.lo.s32 	%r145, %r118, %r116, %r115;
	add.s32 	%r140, %r140, 2;
$L__BB0_10:
	and.b32  	%r119, %r56, 1;
	setp.eq.b32 	%p8, %r119, 1;
	not.pred 	%p9, %p8;
	@%p9 bra 	$L__BB0_12;
	add.s32 	%r120, %r140, %r5;
	mul.wide.s32 	%rd41, %r120, 4;
	add.s64 	%rd42, %rd2, %rd41;
	ld.global.u32 	%r121, [%rd42];
	mad.lo.s32 	%r122, %r140, %r56, %r62;
	mul.wide.u32 	%rd43, %r122, 4;
	add.s64 	%rd44, %rd1, %rd43;
	ld.global.u32 	%r123, [%rd44];
	mad.lo.s32 	%r145, %r123, %r121, %r145;
$L__BB0_12:
	add.s32 	%r124, %r5, %r62;
	cvta.to.global.u64 	%rd45, %rd4;
	mul.wide.s32 	%rd46, %r124, 4;
	add.s64 	%rd47, %rd45, %rd46;
	st.global.u32 	[%rd47], %r145;
$L__BB0_13:
	ret;

}
	// .globl	mmulTiled
.visible .entry mmulTiled(
	.param .u64 .ptr .align 1 mmulTiled_param_0,
	.param .u64 .ptr .align 1 mmulTiled_param_1,
	.param .u64 .ptr .align 1 mmulTiled_param_2,
	.param .u32 mmulTiled_param_3,
	.param .u32 mmulTiled_param_4,
	.param .u32 mmulTiled_param_5
)
{
	.reg .pred 	%p<19>;
	.reg .b32 	%r<172>;
	.reg .b64 	%rd<14>;

	ld.param.u64 	%rd4, [mmulTiled_param_0];
	ld.param.u64 	%rd5, [mmulTiled_param_1];
	ld.param.u32 	%r49, [mmulTiled_param_4];
	cvta.to.global.u64 	%rd1, %rd5;
	cvta.to.global.u64 	%rd2, %rd4;
	mov.u32 	%r1, %ntid.x;
	mov.u32 	%r2, %ntid.y;
	mul.lo.s32 	%r52, %r1, %r2;
	shl.b32 	%r53, %r52, 2;
	mov.u32 	%r54, cache;
	add.s32 	%r3, %r54, %r53;
	mov.u32 	%r4, %tid.x;
	mov.u32 	%r5, %tid.y;
	mov.u32 	%r55, %ctaid.x;
	mad.lo.s32 	%r6, %r55, %r1, %r4;
	mov.u32 	%r56, %ctaid.y;
	mad.lo.s32 	%r7, %r56, %r2, %r5;
	mul.lo.s32 	%r8, %r49, %r6;
	mul.lo.s32 	%r9, %r4, %r2;
	mul.lo.s32 	%r10, %r5, %r1;
	and.b32  	%r11, %r1, 7;
	and.b32  	%r12, %r1, 2040;
	shl.b32 	%r57, %r2, 2;
	shl.b32 	%r58, %r5, 2;
	add.s32 	%r59, %r57, %r58;
	mad.lo.s32 	%r60, %r1, %r59, %r54;
	add.s32 	%r13, %r60, 16;
	mov.b32 	%r154, 0;
	mov.u32 	%r171, %r154;
$L__BB1_1:
	ld.param.u32 	%r148, [mmulTiled_param_3];
	setp.ge.s32 	%p1, %r6, %r148;
	mad.lo.s32 	%r62, %r154, %r2, %r5;
	mad.lo.s32 	%r17, %r154, %r1, %r4;
	setp.ge.s32 	%p2, %r62, %r49;
	or.pred  	%p3, %p1, %p2;
	mov.b32 	%r156, 0;
	@%p3 bra 	$L__BB1_3;
	add.s32 	%r63, %r62, %r8;
	mul.wide.s32 	%rd6, %r63, 4;
	add.s64 	%rd7, %rd2, %rd6;
	ld.global.u32 	%r156, [%rd7];
$L__BB1_3:
	ld.param.u32 	%r150, [mmulTiled_param_5];
	setp.ge.s32 	%p4, %r7, %r150;
	add.s32 	%r65, %r9, %r5;
	shl.b32 	%r66, %r65, 2;
	add.s32 	%r68, %r54, %r66;
	st.shared.u32 	[%r68], %r156;
	setp.ge.s32 	%p5, %r17, %r49;
	or.pred  	%p6, %p5, %p4;
	mov.b32 	%r157, 0;
	@%p6 bra 	$L__BB1_5;
	ld.param.u32 	%r151, [mmulTiled_param_5];
	mad.lo.s32 	%r69, %r17, %r151, %r7;
	mul.wide.u32 	%rd8, %r69, 4;
	add.s64 	%rd9, %rd1, %rd8;
	ld.global.u32 	%r157, [%rd9];
$L__BB1_5:
	setp.lt.u32 	%p7, %r1, 8;
	add.s32 	%r72, %r10, %r4;
	shl.b32 	%r73, %r72, 2;
	add.s32 	%r74, %r3, %r73;
	st.shared.u32 	[%r74], %r157;
	bar.sync 	0;
	mov.b32 	%r166, 0;
	@%p7 bra 	$L__BB1_8;
	shl.b32 	%r75, %r9, 2;
	add.s32 	%r77, %r75, %r54;
	add.s32 	%r159, %r77, 16;
	and.b32  	%r78, %r1, -8;
	neg.s32 	%r160, %r78;
	mov.u32 	%r158, %r13;
$L__BB1_7:
	.pragma "nounroll";
	ld.shared.u32 	%r79, [%r159+-16];
	ld.shared.u32 	%r80, [%r158+-16];
	mad.lo.s32 	%r81, %r80, %r79, %r171;
	ld.shared.u32 	%r82, [%r159+-12];
	ld.shared.u32 	%r83, [%r158+-12];
	mad.lo.s32 	%r84, %r83, %r82, %r81;
	ld.shared.u32 	%r85, [%r159+-8];
	ld.shared.u32 	%r86, [%r158+-8];
	mad.lo.s32 	%r87, %r86, %r85, %r84;
	ld.shared.u32 	%r88, [%r159+-4];
	ld.shared.u32 	%r89, [%r158+-4];
	mad.lo.s32 	%r90, %r89, %r88, %r87;
	ld.shared.u32 	%r91, [%r159];
	ld.shared.u32 	%r92, [%r158];
	mad.lo.s32 	%r93, %r92, %r91, %r90;
	ld.shared.u32 	%r94, [%r159+4];
	ld.shared.u32 	%r95, [%r158+4];
	mad.lo.s32 	%r96, %r95, %r94, %r93;
	ld.shared.u32 	%r97, [%r159+8];
	ld.shared.u32 	%r98, [%r158+8];
	mad.lo.s32 	%r99, %r98, %r97, %r96;
	ld.shared.u32 	%r100, [%r159+12];
	ld.shared.u32 	%r101, [%r158+12];
	mad.lo.s32 	%r171, %r101, %r100, %r99;
	add.s32 	%r160, %r160, 8;
	add.s32 	%r159, %r159, 32;
	add.s32 	%r158, %r158, 32;
	setp.ne.s32 	%p8, %r160, 0;
	mov.u32 	%r166, %r12;
	@%p8 bra 	$L__BB1_7;
$L__BB1_8:
	setp.eq.s32 	%p9, %r11, 0;
	@%p9 bra 	$L__BB1_16;
	add.s32 	%r103, %r11, -1;
	setp.lt.u32 	%p10, %r103, 3;
	@%p10 bra 	$L__BB1_11;
	add.s32 	%r104, %r166, %r9;
	shl.b32 	%r105, %r104, 2;
	add.s32 	%r107, %r54, %r105;
	ld.shared.u32 	%r108, [%r107];
	add.s32 	%r109, %r166, %r10;
	shl.b32 	%r110, %r109, 2;
	add.s32 	%r111, %r3, %r110;
	ld.shared.u32 	%r112, [%r111];
	mad.lo.s32 	%r113, %r112, %r108, %r171;
	ld.shared.u32 	%r114, [%r107+4];
	ld.shared.u32 	%r115, [%r111+4];
	mad.lo.s32 	%r116, %r115, %r114, %r113;
	ld.shared.u32 	%r117, [%r107+8];
	ld.shared.u32 	%r118, [%r111+8];
	mad.lo.s32 	%r119, %r118, %r117, %r116;
	ld.shared.u32 	%r120, [%r107+12];
	ld.shared.u32 	%r121, [%r111+12];
	mad.lo.s32 	%r171, %r121, %r120, %r119;
	add.s32 	%r166, %r166, 4;
$L__BB1_11:
	and.b32  	%r123, %r1, 3;
	setp.eq.s32 	%p11, %r123, 0;
	@%p11 bra 	$L__BB1_16;
	setp.eq.s32 	%p12, %r123, 1;
	@%p12 bra 	$L__BB1_14;
	add.s32 	%r124, %r166, %r9;
	shl.b32 	%r125, %r124, 2;
	add.s32 	%r127, %r54, %r125;
	ld.shared.u32 	%r128, [%r127];
	add.s32 	%r129, %r166, %r10;
	shl.b32 	%r130, %r129, 2;
	add.s32 	%r131, %r3, %r130;
	ld.shared.u32 	%r132, [%r131];
	mad.lo.s32 	%r133, %r132, %r128, %r171;
	ld.shared.u32 	%r134, [%r127+4];
	ld.shared.u32 	%r135, [%r131+4];
	mad.lo.s32 	%r171, %r135, %r134, %r133;
	add.s32 	%r166, %r166, 2;
$L__BB1_14:
	and.b32  	%r136, %r1, 1;
	setp.eq.b32 	%p13, %r136, 1;
	not.pred 	%p14, %p13;
	@%p14 bra 	$L__BB1_16;
	add.s32 	%r137, %r166, %r9;
	shl.b32 	%r138, %r137, 2;
	add.s32 	%r140, %r54, %r138;
	ld.shared.u32 	%r141, [%r140];
	add.s32 	%r142, %r166, %r10;
	shl.b32 	%r143, %r142, 2;
	add.s32 	%r144, %r3, %r143;
	ld.shared.u32 	%r145, [%r144];
	mad.lo.s32 	%r171, %r145, %r141, %r171;
$L__BB1_16:
	add.s32 	%r154, %r154, 1;
	mov.u32 	%r146, %nctaid.x;
	setp.ne.s32 	%p15, %r154, %r146;
	@%p15 bra 	$L__BB1_1;
	ld.param.u32 	%r152, [mmulTiled_param_5];
	ld.param.u32 	%r149, [mmulTiled_param_3];
	setp.ge.s32 	%p16, %r7, %r152;
	setp.ge.s32 	%p17, %r6, %r149;
	or.pred  	%p18, %p17, %p16;
	@%p18 bra 	$L__BB1_19;
	ld.param.u32 	%r153, [mmulTiled_param_5];
	ld.param.u64 	%rd13, [mmulTiled_param_2];
	mad.lo.s32 	%r147, %r153, %r6, %r7;
	cvta.to.global.u64 	%rd10, %rd13;
	mul.wide.s32 	%rd11, %r147, 4;
	add.s64 	%rd12, %rd10, %rd11;
	st.global.u32 	[%rd12], %r171;
$L__BB1_19:
	ret;

}


// ===== COMPILED SASS (sm_100) =====

	.target	sm_100

	.elftype	@"ET_EXEC"


//--------------------- .note.nv.tkinfo           --------------------------
	.section	.note.nv.tkinfo,"",@"SHT_NOTE"
	.sectionflags	@"SHF_NOTE_NV_TKINFO"
	.tkinfo
        /*0018*/ 	.word	0x00000002
        /*0030*/ 	.string	""
        /*0030*/ 	.string	"ptxas"
        /*0030*/ 	.string	"Cuda compilation tools, release 13.0, V13.0.88"
        /*0030*/ 	.string	"Build cuda_13.0.r13.0/compiler.36424714_0"
        /*0030*/ 	.string	"-arch sm_100 -m 64 "



//--------------------- .note.nv.cuinfo           --------------------------
	.section	.note.nv.cuinfo,"",@"SHT_NOTE"
	.sectionflags	@"SHF_NOTE_NV_CUINFO"
        /*0018*/ 	.short	0x0002
        /*001a*/ 	.short	0x0064
        /*001c*/ 	.short	0x0082
	.zero		2


//--------------------- .nv.info                  --------------------------
	.section	.nv.info,"",@"SHT_CUDA_INFO"
	.align	4


	//----- nvinfo : EIATTR_REGCOUNT
	.align		4
        /*0000*/ 	.byte	0x04, 0x2f
        /*0002*/ 	.short	(.L_1 - .L_0)
	.align		4
.L_0:
        /*0004*/ 	.word	index@(mmulNaive)
        /*0008*/ 	.word	0x00000020


	//----- nvinfo : EIATTR_FRAME_SIZE
	.align		4
.L_1:
        /*000c*/ 	.byte	0x04, 0x11
        /*000e*/ 	.short	(.L_3 - .L_2)
	.align		4
.L_2:
        /*0010*/ 	.word	index@(mmulNaive)
        /*0014*/ 	.word	0x00000000


	//----- nvinfo : EIATTR_REGCOUNT
	.align		4
.L_3:
        /*0018*/ 	.byte	0x04, 0x2f
        /*001a*/ 	.short	(.L_5 - .L_4)
	.align		4
.L_4:
        /*001c*/ 	.word	index@(mmulTiled)
        /*0020*/ 	.word	0x0000001d


	//----- nvinfo : EIATTR_FRAME_SIZE
	.align		4
.L_5:
        /*0024*/ 	.byte	0x04, 0x11
        /*0026*/ 	.short	(.L_7 - .L_6)
	.align		4
.L_6:
        /*0028*/ 	.word	index@(mmulTiled)
        /*002c*/ 	.word	0x00000000


	//----- nvinfo : EIATTR_MIN_STACK_SIZE
	.align		4
.L_7:
        /*0030*/ 	.byte	0x04, 0x12
        /*0032*/ 	.short	(.L_9 - .L_8)
	.align		4
.L_8:
        /*0034*/ 	.word	index@(mmulTiled)
        /*0038*/ 	.word	0x00000000


	//----- nvinfo : EIATTR_MIN_STACK_SIZE
	.align		4
.L_9:
        /*003c*/ 	.byte	0x04, 0x12
        /*003e*/ 	.short	(.L_11 - .L_10)
	.align		4
.L_10:
        /*0040*/ 	.word	index@(mmulNaive)
        /*0044*/ 	.word	0x00000000
.L_11:


//--------------------- .nv.compat                --------------------------
	.section	.nv.compat,"",@"SHT_CUDA_COMPAT_INFO"
	.align	4
        /*0000*/ 	.byte	0x02, 0x09, 0x00, 0x00, 0x02, 0x02, 0x01, 0x00, 0x02, 0x05, 0x05, 0x00, 0x03, 0x07, 0x01, 0x01
        /*0010*/ 	.byte	0x02, 0x03, 0x00, 0x00, 0x02, 0x06, 0x01, 0x00, 0x04, 0x0b, 0x08, 0x00, 0x09, 0x00, 0x00, 0x00
        /*0020*/ 	.byte	0x00, 0x00, 0x00, 0x00


//--------------------- .nv.info.mmulTiled        --------------------------
	.section	.nv.info.mmulTiled,"",@"SHT_CUDA_INFO"
	.sectionflags	@""
	.align	4


	//----- nvinfo : EIATTR_CUDA_API_VERSION
	.align		4
        /*0000*/ 	.byte	0x04, 0x37
        /*0002*/ 	.short	(.L_13 - .L_12)
.L_12:
        /*0004*/ 	.word	0x00000082


	//----- nvinfo : EIATTR_KPARAM_INFO
	.align		4
.L_13:
        /*0008*/ 	.byte	0x04, 0x17
        /*000a*/ 	.short	(.L_15 - .L_14)
.L_14:
        /*000c*/ 	.word	0x00000000
        /*0010*/ 	.short	0x0005
        /*0012*/ 	.short	0x0020
        /*0014*/ 	.byte	0x00, 0xf0, 0x11, 0x00


	//----- nvinfo : EIATTR_KPARAM_INFO
	.align		4
.L_15:
        /*0018*/ 	.byte	0x04, 0x17
        /*001a*/ 	.short	(.L_17 - .L_16)
.L_16:
        /*001c*/ 	.word	0x00000000
        /*0020*/ 	.short	0x0004
        /*0022*/ 	.short	0x001c
        /*0024*/ 	.byte	0x00, 0xf0, 0x11, 0x00


	//----- nvinfo : EIATTR_KPARAM_INFO
	.align		4
.L_17:
        /*0028*/ 	.byte	0x04, 0x17
        /*002a*/ 	.short	(.L_19 - .L_18)
.L_18:
        /*002c*/ 	.word	0x00000000
        /*0030*/ 	.short	0x0003
        /*0032*/ 	.short	0x0018
        /*0034*/ 	.byte	0x00, 0xf0, 0x11, 0x00


	//----- nvinfo : EIATTR_KPARAM_INFO
	.align		4
.L_19:
        /*0038*/ 	.byte	0x04, 0x17
        /*003a*/ 	.short	(.L_21 - .L_20)
.L_20:
        /*003c*/ 	.word	0x00000000
        /*0040*/ 	.short	0x0002
        /*0042*/ 	.short	0x0010
        /*0044*/ 	.byte	0x00, 0xf5, 0x21, 0x00


	//----- nvinfo : EIATTR_KPARAM_INFO
	.align		4
.L_21:
        /*0048*/ 	.byte	0x04, 0x17
        /*004a*/ 	.short	(.L_23 - .L_22)
.L_22:
        /*004c*/ 	.word	0x00000000
        /*0050*/ 	.short	0x0001
        /*0052*/ 	.short	0x0008
        /*0054*/ 	.byte	0x00, 0xf5, 0x21, 0x00


	//----- nvinfo : EIATTR_KPARAM_INFO
	.align		4
.L_23:
        /*0058*/ 	.byte	0x04, 0x17
        /*005a*/ 	.short	(.L_25 - .L_24)
.L_24:
        /*005c*/ 	.word	0x00000000
        /*0060*/ 	.short	0x0000
        /*0062*/ 	.short	0x0000
        /*0064*/ 	.byte	0x00, 0xf5, 0x21, 0x00


	//----- nvinfo : EIATTR_SPARSE_MMA_MASK
	.align		4
.L_25:
        /*0068*/ 	.byte	0x03, 0x50
        /*006a*/ 	.short	0x0000


	//----- nvinfo : EIATTR_MAXREG_COUNT
	.align		4
        /*006c*/ 	.byte	0x03, 0x1b
        /*006e*/ 	.short	0x00ff


	//----- nvinfo : EIATTR_NUM_BARRIERS
	.align		4
        /*0070*/ 	.byte	0x02, 0x4c
        /*0072*/ 	.byte	0x01
	.zero		1


	//----- nvinfo : EIATTR_MERCURY_ISA_VERSION
	.align		4
        /*0074*/ 	.byte	0x03, 0x5f
        /*0076*/ 	.short	0x0101


	//----- nvinfo : EIATTR_VRC_CTA_INIT_COUNT
	.align		4
        /*0078*/ 	.byte	0x02, 0x4a
	.zero		1
	.zero		1


	//----- nvinfo : EIATTR_EXIT_INSTR_OFFSETS
	.align		4
        /*007c*/ 	.byte	0x04, 0x1c
        /*007e*/ 	.short	(.L_27 - .L_26)


	//   ....[0]....
.L_26:
        /*0080*/ 	.word	0x000008c0


	//   ....[1]....
        /*0084*/ 	.word	0x00000910


	//----- nvinfo : EIATTR_CBANK_PARAM_SIZE
	.align		4
.L_27:
        /*0088*/ 	.byte	0x03, 0x19
        /*008a*/ 	.short	0x0024


	//----- nvinfo : EIATTR_PARAM_CBANK
	.align		4
        /*008c*/ 	.byte	0x04, 0x0a
        /*008e*/ 	.short	(.L_29 - .L_28)
	.align		4
.L_28:
        /*0090*/ 	.word	index@(.nv.constant0.mmulTiled)
        /*0094*/ 	.short	0x0380
        /*0096*/ 	.short	0x0024


	//----- nvinfo : EIATTR_SW_WAR
	.align		4
.L_29:
        /*0098*/ 	.byte	0x04, 0x36
        /*009a*/ 	.short	(.L_31 - .L_30)
.L_30:
        /*009c*/ 	.word	0x00000008
.L_31:


//--------------------- .nv.info.mmulNaive        --------------------------
	.section	.nv.info.mmulNaive,"",@"SHT_CUDA_INFO"
	.sectionflags	@""
	.align	4


	//----- nvinfo : EIATTR_CUDA_API_VERSION
	.align		4
        /*0000*/ 	.byte	0x04, 0x37
        /*0002*/ 	.short	(.L_33 - .L_32)
.L_32:
        /*0004*/ 	.word	0x00000082


	//----- nvinfo : EIATTR_KPARAM_INFO
	.align		4
.L_33:
        /*0008*/ 	.byte	0x04, 0x17
        /*000a*/ 	.short	(.L_35 - .L_34)
.L_34:
        /*000c*/ 	.word	0x00000000
        /*0010*/ 	.short	0x0003
        /*0012*/ 	.short	0x0018
        /*0014*/ 	.byte	0x00, 0xf0, 0x11, 0x00


	//----- nvinfo : EIATTR_KPARAM_INFO
	.align		4
.L_35:
        /*0018*/ 	.byte	0x04, 0x17
        /*001a*/ 	.short	(.L_37 - .L_36)
.L_36:
        /*001c*/ 	.word	0x00000000
        /*0020*/ 	.short	0x0002
        /*0022*/ 	.short	0x0010
        /*0024*/ 	.byte	0x00, 0xf5, 0x21, 0x00


	//----- nvinfo : EIATTR_KPARAM_INFO
	.align		4
.L_37:
        /*0028*/ 	.byte	0x04, 0x17
        /*002a*/ 	.short	(.L_39 - .L_38)
.L_38:
        /*002c*/ 	.word	0x00000000
        /*0030*/ 	.short	0x0001
        /*0032*/ 	.short	0x0008
        /*0034*/ 	.byte	0x00, 0xf5, 0x21, 0x00


	//----- nvinfo : EIATTR_KPARAM_INFO
	.align		4
.L_39:
        /*0038*/ 	.byte	0x04, 0x17
        /*003a*/ 	.short	(.L_41 - .L_40)
.L_40:
        /*003c*/ 	.word	0x00000000
        /*0040*/ 	.short	0x0000
        /*0042*/ 	.short	0x0000
        /*0044*/ 	.byte	0x00, 0xf5, 0x21, 0x00


	//----- nvinfo : EIATTR_SPARSE_MMA_MASK
	.align		4
.L_41:
        /*0048*/ 	.byte	0x03, 0x50
        /*004a*/ 	.short	0x0000


	//----- nvinfo : EIATTR_MAXREG_COUNT
	.align		4
        /*004c*/ 	.byte	0x03, 0x1b
        /*004e*/ 	.short	0x00ff


	//----- nvinfo : EIATTR_MERCURY_ISA_VERSION
	.align		4
        /*0050*/ 	.byte	0x03, 0x5f
        /*0052*/ 	.short	0x0101


	//----- nvinfo : EIATTR_VRC_CTA_INIT_COUNT
	.align		4
        /*0054*/ 	.byte	0x02, 0x4a
	.zero		1
	.zero		1


	//----- nvinfo : EIATTR_EXIT_INSTR_OFFSETS
	.align		4
        /*0058*/ 	.byte	0x04, 0x1c
        /*005a*/ 	.short	(.L_43 - .L_42)


	//   ....[0]....
.L_42:
        /*005c*/ 	.word	0x000000d0


	//   ....[1]....
        /*0060*/ 	.word	0x00000930


	//----- nvinfo : EIATTR_CBANK_PARAM_SIZE
	.align		4
.L_43:
        /*0064*/ 	.byte	0x03, 0x19
        /*0066*/ 	.short	0x001c


	//----- nvinfo : EIATTR_PARAM_CBANK
	.align		4
        /*0068*/ 	.byte	0x04, 0x0a
        /*006a*/ 	.short	(.L_45 - .L_44)
	.align		4
.L_44:
        /*006c*/ 	.word	index@(.nv.constant0.mmulNaive)
        /*0070*/ 	.short	0x0380
        /*0072*/ 	.short	0x001c


	//----- nvinfo : EIATTR_SW_WAR
	.align		4
.L_45:
        /*0074*/ 	.byte	0x04, 0x36
        /*0076*/ 	.short	(.L_47 - .L_46)
.L_46:
        /*0078*/ 	.word	0x00000008
.L_47:


//--------------------- .nv.callgraph             --------------------------
	.section	.nv.callgraph,"",@"SHT_CUDA_CALLGRAPH"
	.align	4
	.sectionentsize	8
	.align		4
        /*0000*/ 	.word	0x00000000
	.align		4
        /*0004*/ 	.word	0xffffffff
	.align		4
        /*0008*/ 	.word	0x00000000
	.align		4
        /*000c*/ 	.word	0xfffffffe
	.align		4
        /*0010*/ 	.word	0x00000000
	.align		4
        /*0014*/ 	.word	0xfffffffd
	.align		4
        /*0018*/ 	.word	0x00000000
	.align		4
        /*001c*/ 	.word	0xfffffffc


//--------------------- .text.mmulTiled           --------------------------
	.section	.text.mmulTiled,"ax",@progbits
	.align	128
        .global         mmulTiled
        .type           mmulTiled,@function
        .size           mmulTiled,(.L_x_12 - mmulTiled)
        .other          mmulTiled,@"STO_CUDA_ENTRY STV_DEFAULT"
mmulTiled:
.text.mmulTiled:
[----:B------:R-:W-:Y:S01]  /*0000*/  LDC R1, c[0x0][0x37c] ;  /* 0x0000df00ff017b82 */ /* 0x000fe20000000800 */
[----:B------:R-:W0:Y:S01]  /*0010*/  S2R R0, SR_TID.Y ;  /* 0x0000000000007919 */ /* 0x000e220000002200 */
[----:B------:R-:W1:Y:S06]  /*0020*/  LDCU UR9, c[0x0][0x360] ;  /* 0x00006c00ff0977ac */ /* 0x000e6c0008000800 */
[----:B------:R-:W0:Y:S01]  /*0030*/  LDC R7, c[0x0][0x364] ;  /* 0x0000d900ff077b82 */ /* 0x000e220000000800 */
[----:B------:R-:W-:Y:S01]  /*0040*/  MOV R8, 0x400 ;  /* 0x0000040000087802 */ /* 0x000fe20000000f00 */
[----:B------:R-:W2:Y:S01]  /*0050*/  S2R R3, SR_CgaCtaId ;  /* 0x0000000000037919 */ /* 0x000ea20000008800 */
[----:B------:R-:W-:Y:S01]  /*0060*/  HFMA2 R9, -RZ, RZ, 0, 0 ;  /* 0x00000000ff097431 */ /* 0x000fe200000001ff */
[----:B------:R-:W-:Y:S01]  /*0070*/  MOV R16, RZ ;  /* 0x000000ff00107202 */ /* 0x000fe20000000f00 */
[----:B------:R-:W3:Y:S01]  /*0080*/  LDCU.64 UR10, c[0x0][0x358] ;  /* 0x00006b00ff0a77ac */ /* 0x000ee20008000a00 */
[----:B------:R-:W4:Y:S02]  /*0090*/  S2R R6, SR_TID.X ;  /* 0x0000000000067919 */ /* 0x000f240000002100 */
[----:B------:R-:W5:Y:S01]  /*00a0*/  S2UR UR4, SR_CTAID.Y ;  /* 0x00000000000479c3 */ /* 0x000f620000002600 */
[----:B------:R-:W3:Y:S01]  /*00b0*/  S2R R11, SR_CTAID.X ;  /* 0x00000000000b7919 */ /* 0x000ee20000002500 */
[----:B-1----:R-:W-:-:S02]  /*00c0*/  ULOP3.LUT UR6, UR9, 0x7, URZ, 0xc0, !UPT ;  /* 0x0000000709067892 */ /* 0x002fc4000f8ec0ff */
[----:B------:R-:W-:Y:S01]  /*00d0*/  ULOP3.LUT UR5, UR9, 0x7f8, URZ, 0xc0, !UPT ;  /* 0x000007f809057892 */ /* 0x000fe2000f8ec0ff */
[C---:B0-----:R-:W-:Y:S01]  /*00e0*/  IADD3 R5, PT, PT, R7.reuse, R0, RZ ;  /* 0x0000000007057210 */ /* 0x041fe20007ffe0ff */
[----:B-----5:R-:W-:Y:S01]  /*00f0*/  IMAD R13, R7, UR4, R0 ;  /* 0x00000004070d7c24 */ /* 0x020fe2000f8e0200 */
[----:B--2---:R-:W-:Y:S01]  /*0100*/  LEA R8, R3, R8, 0x18 ;  /* 0x0000000803087211 */ /* 0x004fe200078ec0ff */
[----:B------:R-:W-:Y:S01]  /*0110*/  IMAD R3, R7, UR9, RZ ;  /* 0x0000000907037c24 */ /* 0x000fe2000f8e02ff */
[----:B------:R-:W-:Y:S01]  /*0120*/  SHF.L.U32 R5, R5, 0x2, RZ ;  /* 0x0000000205057819 */ /* 0x000fe200000006ff */
[----:B----4-:R-:W-:-:S03]  /*0130*/  IMAD R15, R7, R6, RZ ;  /* 0x00000006070f7224 */ /* 0x010fc600078e02ff */
[----:B------:R-:W-:Y:S01]  /*0140*/  LEA R12, R3, R8, 0x2 ;  /* 0x00000008030c7211 */ /* 0x000fe200078e10ff */
[----:B------:R-:W-:Y:S02]  /*0150*/  IMAD R5, R5, UR9, R8 ;  /* 0x0000000905057c24 */ /* 0x000fe4000f8e0208 */
[----:B---3--:R-:W-:Y:S02]  /*0160*/  IMAD R10, R11, UR9, R6 ;  /* 0x000000090b0a7c24 */ /* 0x008fe4000f8e0206 */
[----:B------:R-:W-:Y:S01]  /*0170*/  IMAD R11, R0, UR9, RZ ;  /* 0x00000009000b7c24 */ /* 0x000fe2000f8e02ff */
[----:B------:R-:W-:-:S07]  /*0180*/  IADD3 R14, PT, PT, R5, 0x10, RZ ;  /* 0x00000010050e7810 */ /* 0x000fce0007ffe0ff */
.L_x_5:
[----:B0-----:R-:W0:Y:S01]  /*0190*/  LDCU.64 UR12, c[0x0][0x398] ;  /* 0x00007300ff0c77ac */ /* 0x001e220008000a00 */
[----:B------:R-:W-:Y:S01]  /*01a0*/  IMAD R17, R7, R9, R0 ;  /* 0x0000000907117224 */ /* 0x000fe200078e0200 */
[----:B------:R-:W-:Y:S01]  /*01b0*/  MOV R20, RZ ;  /* 0x000000ff00147202 */ /* 0x000fe20000000f00 */
[----:B------:R-:W-:Y:S01]  /*01c0*/  IMAD R18, R9, UR9, R6 ;  /* 0x0000000909127c24 */ /* 0x000fe2000f8e0206 */
[----:B------:R-:W1:Y:S02]  /*01d0*/  LDCU UR14, c[0x0][0x3a0] ;  /* 0x00007400ff0e77ac */ /* 0x000e640008000800 */
[----:B0-----:R-:W-:Y:S02]  /*01e0*/  ISETP.GE.AND P1, PT, R17, UR13, PT ;  /* 0x0000000d11007c0c */ /* 0x001fe4000bf26270 */
[----:B-1----:R-:W-:Y:S02]  /*01f0*/  ISETP.GE.AND P0, PT, R13, UR14, PT ;  /* 0x0000000e0d007c0c */ /* 0x002fe4000bf06270 */
[----:B------:R-:W-:-:S02]  /*0200*/  ISETP.GE.OR P1, PT, R10, UR12, P1 ;  /* 0x0000000c0a007c0c */ /* 0x000fc40008f26670 */
[----:B------:R-:W-:-:S11]  /*0210*/  ISETP.GE.OR P2, PT, R18, UR13, P0 ;  /* 0x0000000d12007c0c */ /* 0x000fd60008746670 */
[----:B------:R-:W0:Y:S01]  /*0220*/  @!P1 LDC.64 R2, c[0x0][0x380] ;  /* 0x0000e000ff029b82 */ /* 0x000e220000000a00 */
[----:B------:R-:W-:Y:S02]  /*0230*/  @!P1 IMAD R17, R10, UR13, R17 ;  /* 0x0000000d0a119c24 */ /* 0x000fe4000f8e0211 */
[----:B------:R-:W-:-:S05]  /*0240*/  @!P2 IMAD R19, R18, UR14, R13 ;  /* 0x0000000e1213ac24 */ /* 0x000fca000f8e020d */
[----:B------:R-:W1:Y:S01]  /*0250*/  @!P2 LDC.64 R4, c[0x0][0x388] ;  /* 0x0000e200ff04ab82 */ /* 0x000e620000000a00 */
[----:B0-----:R-:W-:-:S04]  /*0260*/  @!P1 IMAD.WIDE R2, R17, 0x4, R2 ;  /* 0x0000000411029825 */ /* 0x001fc800078e0202 */
[----:B------:R-:W-:Y:S02]  /*0270*/  IMAD.MOV.U32 R17, RZ, RZ, RZ ;  /* 0x000000ffff117224 */ /* 0x000fe400078e00ff */
[----:B-1----:R-:W-:-:S04]  /*0280*/  @!P2 IMAD.WIDE.U32 R4, R19, 0x4, R4 ;  /* 0x000000041304a825 */ /* 0x002fc800078e0004 */
[----:B------:R-:W2:Y:S04]  /*0290*/  @!P1 LDG.E R17, desc[UR10][R2.64] ;  /* 0x0000000a02119981 */ /* 0x000ea8000c1e1900 */
[----:B------:R-:W3:Y:S01]  /*02a0*/  @!P2 LDG.E R20, desc[UR10][R4.64] ;  /* 0x0000000a0414a981 */ /* 0x000ee2000c1e1900 */
[----:B------:R-:W-:Y:S01]  /*02b0*/  IADD3 R19, PT, PT, R15, R0, RZ ;  /* 0x000000000f137210 */ /* 0x000fe20007ffe0ff */
[----:B------:R-:W-:Y:S01]  /*02c0*/  UISETP.GE.U32.AND UP0, UPT, UR9, 0x8, UPT ;  /* 0x000000080900788c */ /* 0x000fe2000bf06070 */
[----:B------:R-:W-:Y:S01]  /*02d0*/  IADD3 R21, PT, PT, R11, R6, RZ ;  /* 0x000000060b157210 */ /* 0x000fe20007ffe0ff */
[----:B------:R-:W-:Y:S01]  /*02e0*/  UMOV UR4, URZ ;  /* 0x000000ff00047c82 */ /* 0x000fe20008000000 */
[----:B------:R-:W-:Y:S02]  /*02f0*/  LEA R18, R19, R8, 0x2 ;  /* 0x0000000813127211 */ /* 0x000fe400078e10ff */
[----:B------:R-:W-:-:S03]  /*0300*/  LEA R21, R21, R12, 0x2 ;  /* 0x0000000c15157211 */ /* 0x000fc600078e10ff */
[----:B--2---:R0:W-:Y:S04]  /*0310*/  STS [R18], R17 ;  /* 0x0000001112007388 */ /* 0x0041e80000000800 */
[----:B---3--:R0:W-:Y:S01]  /*0320*/  STS [R21], R20 ;  /* 0x0000001415007388 */ /* 0x0081e20000000800 */
[----:B------:R-:W-:Y:S06]  /*0330*/  BAR.SYNC.DEFER_BLOCKING 0x0 ;  /* 0x0000000000007b1d */ /* 0x000fec0000010000 */
[----:B------:R-:W-:Y:S05]  /*0340*/  BRA.U !UP0, `(.L_x_0) ;  /* 0x00000001088c7547 */ /* 0x000fea000b800000 */
[----:B------:R-:W-:Y:S01]  /*0350*/  IMAD R3, R15, 0x4, R8 ;  /* 0x000000040f037824 */ /* 0x000fe200078e0208 */
[----:B------:R-:W-:Y:S01]  /*0360*/  ULOP3.LUT UR4, UR9, 0xfffffff8, URZ, 0xc0, !UPT ;  /* 0xfffffff809047892 */ /* 0x000fe2000f8ec0ff */
[----:B------:R-:W-:-:S03]  /*0370*/  MOV R2, R14 ;  /* 0x0000000e00027202 */ /* 0x000fc60000000f00 */
[----:B------:R-:W-:Y:S01]  /*0380*/  IADD3 R3, PT, PT, R3, 0x10, RZ ;  /* 0x0000001003037810 */ /* 0x000fe20007ffe0ff */
[----:B------:R-:W-:-:S12]  /*0390*/  UIADD3 UR4, UPT, UPT, -UR4, URZ, URZ ;  /* 0x000000ff04047290 */ /* 0x000fd8000fffe1ff */
.L_x_1:
[----:B0-----:R-:W-:Y:S01]  /*03a0*/  LDS R21, [R3+-0x10] ;  /* 0xfffff00003157984 */ /* 0x001fe20000000800 */
[----:B------:R-:W-:-:S03]  /*03b0*/  UIADD3 UR4, UPT, UPT, UR4, 0x8, URZ ;  /* 0x0000000804047890 */ /* 0x000fc6000fffe0ff */
[----:B------:R-:W0:Y:S01]  /*03c0*/  LDS R22, [R2+-0x10] ;  /* 0xfffff00002167984 */ /* 0x000e220000000800 */
[----:B------:R-:W-:-:S03]  /*03d0*/  UISETP.NE.AND UP0, UPT, UR4, URZ, UPT ;  /* 0x000000ff0400728c */ /* 0x000fc6000bf05270 */
[----:B------:R-:W-:Y:S04]  /*03e0*/  LDS R23, [R3+-0xc] ;  /* 0xfffff40003177984 */ /* 0x000fe80000000800 */
[----:B------:R-:W1:Y:S04]  /*03f0*/  LDS R24, [R2+-0xc] ;  /* 0xfffff40002187984 */ /* 0x000e680000000800 */
[----:B------:R-:W-:Y:S04]  /*0400*/  LDS R4, [R3+-0x8] ;  /* 0xfffff80003047984 */ /* 0x000fe80000000800 */
[----:B------:R-:W2:Y:S04]  /*0410*/  LDS R5, [R2+-0x8] ;  /* 0xfffff80002057984 */ /* 0x000ea80000000800 */
[----:B------:R-:W-:Y:S04]  /*0420*/  LDS R17, [R3+-0x4] ;  /* 0xfffffc0003117984 */ /* 0x000fe80000000800 */
[----:B------:R-:W3:Y:S04]  /*0430*/  LDS R18, [R2+-0x4] ;  /* 0xfffffc0002127984 */ /* 0x000ee80000000800 */
[----:B------:R-:W-:Y:S04]  /*0440*/  LDS R19, [R3] ;  /* 0x0000000003137984 */ /* 0x000fe80000000800 */
[----:B------:R-:W4:Y:S04]  /*0450*/  LDS R20, [R2] ;  /* 0x0000000002147984 */ /* 0x000f280000000800 */
[----:B------:R-:W-:Y:S01]  /*0460*/  LDS R25, [R2+0x8] ;  /* 0x0000080002197984 */ /* 0x000fe20000000800 */
[----:B0-----:R-:W-:-:S03]  /*0470*/  IMAD R22, R21, R22, R16 ;  /* 0x0000001615167224 */ /* 0x001fc600078e0210 */
[----:B------:R-:W-:Y:S04]  /*0480*/  LDS R16, [R3+0x4] ;  /* 0x0000040003107984 */ /* 0x000fe80000000800 */
[----:B------:R-:W0:Y:S01]  /*0490*/  LDS R21, [R2+0x4] ;  /* 0x0000040002157984 */ /* 0x000e220000000800 */
[----:B-1----:R-:W-:-:S03]  /*04a0*/  IMAD R26, R23, R24, R22 ;  /* 0x00000018171a7224 */ /* 0x002fc600078e0216 */
[----:B------:R-:W1:Y:S04]  /*04b0*/  LDS R24, [R3+0x8] ;  /* 0x0000080003187984 */ /* 0x000e680000000800 */
[----:B------:R5:W-:Y:S01]  /*04c0*/  LDS R22, [R3+0xc] ;  /* 0x00000c0003167984 */ /* 0x000be20000000800 */
[----:B--2---:R-:W-:-:S03]  /*04d0*/  IMAD R4, R4, R5, R26 ;  /* 0x0000000504047224 */ /* 0x004fc600078e021a */
[----:B------:R2:W1:Y:S01]  /*04e0*/  LDS R23, [R2+0xc] ;  /* 0x00000c0002177984 */ /* 0x0004620000000800 */
[----:B-----5:R-:W-:Y:S01]  /*04f0*/  IADD3 R3, PT, PT, R3, 0x20, RZ ;  /* 0x0000002003037810 */ /* 0x020fe20007ffe0ff */
[----:B---3--:R-:W-:Y:S01]  /*0500*/  IMAD R4, R17, R18, R4 ;  /* 0x0000001211047224 */ /* 0x008fe200078e0204 */
[----:B--2---:R-:W-:-:S03]  /*0510*/  IADD3 R2, PT, PT, R2, 0x20, RZ ;  /* 0x0000002002027810 */ /* 0x004fc60007ffe0ff */
[----:B----4-:R-:W-:-:S04]  /*0520*/  IMAD R4, R19, R20, R4 ;  /* 0x0000001413047224 */ /* 0x010fc800078e0204 */
[----:B0-----:R-:W-:-:S04]  /*0530*/  IMAD R4, R16, R21, R4 ;  /* 0x0000001510047224 */ /* 0x001fc800078e0204 */
[----:B-1----:R-:W-:-:S04]  /*0540*/  IMAD R4, R24, R25, R4 ;  /* 0x0000001918047224 */ /* 0x002fc800078e0204 */
[----:B------:R-:W-:Y:S01]  /*0550*/  IMAD R16, R22, R23, R4 ;  /* 0x0000001716107224 */ /* 0x000fe200078e0204 */
[----:B------:R-:W-:Y:S06]  /*0560*/  BRA.U UP0, `(.L_x_1) ;  /* 0xfffffffd008c7547 */ /* 0x000fec000b83ffff */
[----:B------:R-:W-:-:S05]  /*0570*/  UMOV UR4, UR5 ;  /* 0x0000000500047c82 */ /* 0x000fca0008000000 */
.L_x_0:
[----:B------:R-:W-:-:S09]  /*0580*/  UISETP.NE.AND UP0, UPT, UR6, URZ, UPT ;  /* 0x000000ff0600728c */ /* 0x000fd2000bf05270 */
[----:B------:R-:W-:Y:S05]  /*0590*/  BRA.U !UP0, `(.L_x_2) ;  /* 0x0000000108b47547 */ /* 0x000fea000b800000 */
[----:B------:R-:W-:Y:S02]  /*05a0*/  UIADD3 UR7, UPT, UPT, UR6, -0x1, URZ ;  /* 0xffffffff06077890 */ /* 0x000fe4000fffe0ff */
[----:B------:R-:W-:Y:S02]  /*05b0*/  ULOP3.LUT UP1, UR8, UR9, 0x3, URZ, 0xc0, !UPT ;  /* 0x0000000309087892 */ /* 0x000fe4000f82c0ff */
[----:B------:R-:W-:-:S09]  /*05c0*/  UISETP.GE.U32.AND UP0, UPT, UR7, 0x3, UPT ;  /* 0x000000030700788c */ /* 0x000fd2000bf06070 */
[----:B------:R-:W-:Y:S05]  /*05d0*/  BRA.U !UP0, `(.L_x_3) ;  /* 0x0000000108447547 */ /* 0x000fea000b800000 */
[----:B------:R-:W-:Y:S01]  /*05e0*/  VIADD R5, R11, UR4 ;  /* 0x000000040b057c36 */ /* 0x000fe20008000000 */
[----:B------:R-:W-:Y:S01]  /*05f0*/  IADD3 R3, PT, PT, R15, UR4, RZ ;  /* 0x000000040f037c10 */ /* 0x000fe2000fffe0ff */
[----:B------:R-:W-:-:S03]  /*0600*/  UIADD3 UR4, UPT, UPT, UR4, 0x4, URZ ;  /* 0x0000000404047890 */ /* 0x000fc6000fffe0ff */
[----:B------:R-:W-:Y:S02]  /*0610*/  LEA R3, R3, R8, 0x2 ;  /* 0x0000000803037211 */ /* 0x000fe400078e10ff */
[----:B------:R-:W-:-:S03]  /*0620*/  LEA R2, R5, R12, 0x2 ;  /* 0x0000000c05027211 */ /* 0x000fc600078e10ff */
[----:B------:R-:W-:Y:S04]  /*0630*/  LDS R5, [R3] ;  /* 0x0000000003057984 */ /* 0x000fe80000000800 */
[----:B------:R-:W1:Y:S04]  /*0640*/  LDS R4, [R2] ;  /* 0x0000000002047984 */ /* 0x000e680000000800 */
[----:B0-----:R-:W-:Y:S04]  /*0650*/  LDS R17, [R3+0x4] ;  /* 0x0000040003117984 */ /* 0x001fe80000000800 */
[----:B------:R-:W0:Y:S04]  /*0660*/  LDS R18, [R2+0x4] ;  /* 0x0000040002127984 */ /* 0x000e280000000800 */
[----:B------:R-:W-:Y:S04]  /*0670*/  LDS R19, [R3+0x8] ;  /* 0x0000080003137984 */ /* 0x000fe80000000800 */
[----:B------:R-:W2:Y:S04]  /*0680*/  LDS R20, [R2+0x8] ;  /* 0x0000080002147984 */ /* 0x000ea80000000800 */
[----:B------:R-:W-:Y:S04]  /*0690*/  LDS R21, [R3+0xc] ;  /* 0x00000c0003157984 */ /* 0x000fe80000000800 */
[----:B------:R-:W3:Y:S01]  /*06a0*/  LDS R22, [R2+0xc] ;  /* 0x00000c0002167984 */ /* 0x000ee20000000800 */
[----:B-1----:R-:W-:-:S04]  /*06b0*/  IMAD R4, R5, R4, R16 ;  /* 0x0000000405047224 */ /* 0x002fc800078e0210 */
[----:B0-----:R-:W-:-:S04]  /*06c0*/  IMAD R4, R17, R18, R4 ;  /* 0x0000001211047224 */ /* 0x001fc800078e0204 */
[----:B--2---:R-:W-:-:S04]  /*06d0*/  IMAD R4, R19, R20, R4 ;  /* 0x0000001413047224 */ /* 0x004fc800078e0204 */
[----:B---3--:R-:W-:-:S07]  /*06e0*/  IMAD R16, R21, R22, R4 ;  /* 0x0000001615107224 */ /* 0x008fce00078e0204 */
.L_x_3:
[----:B------:R-:W-:Y:S05]  /*06f0*/  BRA.U !UP1, `(.L_x_2) ;  /* 0x00000001095c7547 */ /* 0x000fea000b800000 */
[----:B------:R-:W-:Y:S02]  /*0700*/  UISETP.NE.AND UP0, UPT, UR8, 0x1, UPT ;  /* 0x000000010800788c */ /* 0x000fe4000bf05270 */
[----:B------:R-:W-:-:S04]  /*0710*/  ULOP3.LUT UR7, UR9, 0x1, URZ, 0xc0, !UPT ;  /* 0x0000000109077892 */ /* 0x000fc8000f8ec0ff */
[----:B------:R-:W-:-:S03]  /*0720*/  UISETP.NE.U32.AND UP1, UPT, UR7, 0x1, UPT ;  /* 0x000000010700788c */ /* 0x000fc6000bf25070 */
[----:B------:R-:W-:Y:S08]  /*0730*/  BRA.U !UP0, `(.L_x_4) ;  /* 0x00000001082c7547 */ /* 0x000ff0000b800000 */
[----:B------:R-:W-:Y:S02]  /*0740*/  IADD3 R5, PT, PT, R11, UR4, RZ ;  /* 0x000000040b057c10 */ /* 0x000fe4000fffe0ff */
[----:B------:R-:W-:Y:S01]  /*0750*/  IADD3 R3, PT, PT, R15, UR4, RZ ;  /* 0x000000040f037c10 */ /* 0x000fe2000fffe0ff */
[----:B------:R-:W-:Y:S02]  /*0760*/  UIADD3 UR4, UPT, UPT, UR4, 0x2, URZ ;  /* 0x0000000204047890 */ /* 0x000fe4000fffe0ff */
[----:B------:R-:W-:Y:S01]  /*0770*/  IMAD R2, R5, 0x4, R12 ;  /* 0x0000000405027824 */ /* 0x000fe200078e020c */
[----:B------:R-:W-:-:S04]  /*0780*/  LEA R3, R3, R8, 0x2 ;  /* 0x0000000803037211 */ /* 0x000fc800078e10ff */
[----:B------:R-:W-:Y:S04]  /*0790*/  LDS R4, [R2] ;  /* 0x0000000002047984 */ /* 0x000fe80000000800 */
[----:B------:R-:W1:Y:S04]  /*07a0*/  LDS R5, [R3] ;  /* 0x0000000003057984 */ /* 0x000e680000000800 */
[----:B0-----:R-:W-:Y:S04]  /*07b0*/  LDS R17, [R3+0x4] ;  /* 0x0000040003117984 */ /* 0x001fe80000000800 */
[----:B------:R-:W0:Y:S01]  /*07c0*/  LDS R18, [R2+0x4] ;  /* 0x0000040002127984 */ /* 0x000e220000000800 */
[----:B-1----:R-:W-:-:S04]  /*07d0*/  IMAD R4, R5, R4, R16 ;  /* 0x0000000405047224 */ /* 0x002fc800078e0210 */
[----:B0-----:R-:W-:-:S07]  /*07e0*/  IMAD R16, R17, R18, R4 ;  /* 0x0000001211107224 */ /* 0x001fce00078e0204 */
.L_x_4:
[----:B------:R-:W-:Y:S05]  /*07f0*/  BRA.U UP1, `(.L_x_2) ;  /* 0x00000001011c7547 */ /* 0x000fea000b800000 */
[----:B------:R-:W-:Y:S02]  /*0800*/  IADD3 R3, PT, PT, R15, UR4, RZ ;  /* 0x000000040f037c10 */ /* 0x000fe4000fffe0ff */
[----:B------:R-:W-:Y:S02]  /*0810*/  IADD3 R5, PT, PT, R11, UR4, RZ ;  /* 0x000000040b057c10 */ /* 0x000fe4000fffe0ff */
[----:B------:R-:W-:Y:S02]  /*0820*/  LEA R3, R3, R8, 0x2 ;  /* 0x0000000803037211 */ /* 0x000fe400078e10ff */
[----:B------:R-:W-:-:S04]  /*0830*/  LEA R5, R5, R12, 0x2 ;  /* 0x0000000c05057211 */ /* 0x000fc800078e10ff */
[----:B------:R-:W-:Y:S04]  /*0840*/  LDS R3, [R3] ;  /* 0x0000000003037984 */ /* 0x000fe80000000800 */
[----:B------:R-:W1:Y:S02]  /*0850*/  LDS R5, [R5] ;  /* 0x0000000005057984 */ /* 0x000e640000000800 */
[----:B-1----:R-:W-:-:S07]  /*0860*/  IMAD R16, R3, R5, R16 ;  /* 0x0000000503107224 */ /* 0x002fce00078e0210 */
.L_x_2:
[----:B------:R-:W1:Y:S01]  /*0870*/  LDCU UR4, c[0x0][0x370] ;  /* 0x00006e00ff0477ac */ /* 0x000e620008000800 */
[----:B------:R-:W-:-:S04]  /*0880*/  IADD3 R9, PT, PT, R9, 0x1, RZ ;  /* 0x0000000109097810 */ /* 0x000fc80007ffe0ff */
[----:B-1----:R-:W-:-:S13]  /*0890*/  ISETP.NE.AND P1, PT, R9, UR4, PT ;  /* 0x0000000409007c0c */ /* 0x002fda000bf25270 */
[----:B------:R-:W-:Y:S05]  /*08a0*/  @P1 BRA `(.L_x_5) ;  /* 0xfffffff800381947 */ /* 0x000fea000383ffff */
[----:B------:R-:W-:-:S13]  /*08b0*/  ISETP.GE.OR P0, PT, R10, UR12, P0 ;  /* 0x0000000c0a007c0c */ /* 0x000fda0008706670 */
[----:B------:R-:W-:Y:S05]  /*08c0*/  @P0 EXIT ;  /* 0x000000000000094d */ /* 0x000fea0003800000 */
[----:B------:R-:W1:Y:S01]  /*08d0*/  LDC.64 R2, c[0x0][0x390] ;  /* 0x0000e400ff027b82 */ /* 0x000e620000000a00 */
[----:B------:R-:W-:-:S04]  /*08e0*/  IMAD R13, R10, UR14, R13 ;  /* 0x0000000e0a0d7c24 */ /* 0x000fc8000f8e020d */
[----:B-1----:R-:W-:-:S05]  /*08f0*/  IMAD.WIDE R2, R13, 0x4, R2 ;  /* 0x000000040d027825 */ /* 0x002fca00078e0202 */
[----:B------:R-:W-:Y:S01]  /*0900*/  STG.E desc[UR10][R2.64], R16 ;  /* 0x0000001002007986 */ /* 0x000fe2000c10190a */
[----:B------:R-:W-:Y:S05]  /*0910*/  EXIT ;  /* 0x000000000000794d */ /* 0x000fea0003800000 */
.L_x_6:
[----:B------:R-:W-:-:S00]  /*0920*/  BRA `(.L_x_6) ;  /* 0xfffffffc00fc7947 */ /* 0x000fc0000383ffff */
[----:B------:R-:W-:-:S00]  /*0930*/  NOP ;  /* 0x0000000000007918 */ /* 0x000fc00000000000 */
        /* <DEDUP_REMOVED lines=12> */
.L_x_12:


//--------------------- .text.mmulNaive           --------------------------
	.section	.text.mmulNaive,"ax",@progbits
	.align	128
        .global         mmulNaive
        .type           mmulNaive,@function
        .size           mmulNaive,(.L_x_13 - mmulNaive)
        .other          mmulNaive,@"STO_CUDA_ENTRY STV_DEFAULT"
mmulNaive:
.text.mmulNaive:
[----:B------:R-:W-:Y:S01]  /*0000*/  LDC R1, c[0x0][0x37c] ;  /* 0x0000df00ff017b82 */ /* 0x000fe20000000800 */
[----:B------:R-:W0:Y:S07]  /*0010*/  S2R R3, SR_TID.X ;  /* 0x0000000000037919 */ /* 0x000e2e0000002100 */
[----:B------:R-:W1:Y:S01]  /*0020*/  S2UR UR4, SR_CTAID.Y ;  /* 0x00000000000479c3 */ /* 0x000e620000002600 */
[----:B------:R-:W2:Y:S07]  /*0030*/  S2R R9, SR_TID.Y ;  /* 0x0000000000097919 */ /* 0x000eae0000002200 */
[----:B------:R-:W0:Y:S08]  /*0040*/  S2UR UR6, SR_CTAID.X ;  /* 0x00000000000679c3 */ /* 0x000e300000002500 */
[----:B------:R-:W0:Y:S01]  /*0050*/  LDC R4, c[0x0][0x360] ;  /* 0x0000d800ff047b82 */ /* 0x000e220000000800 */
[----:B------:R-:W1:Y:S07]  /*0060*/  LDCU UR5, c[0x0][0x364] ;  /* 0x00006c80ff0577ac */ /* 0x000e6e0008000800 */
[----:B------:R-:W3:Y:S01]  /*0070*/  LDC R0, c[0x0][0x398] ;  /* 0x0000e600ff007b82 */ /* 0x000ee20000000800 */
[----:B-1----:R-:W-:Y:S01]  /*0080*/  UIMAD UR4, UR4, UR5, URZ ;  /* 0x00000005040472a4 */ /* 0x002fe2000f8e02ff */
[----:B0-----:R-:W-:-:S05]  /*0090*/  IMAD R4, R4, UR6, R3 ;  /* 0x0000000604047c24 */ /* 0x001fca000f8e0203 */
[----:B--2---:R-:W-:-:S04]  /*00a0*/  IADD3 R3, PT, PT, R9, UR4, RZ ;  /* 0x0000000409037c10 */ /* 0x004fc8000fffe0ff */
[----:B------:R-:W-:-:S04]  /*00b0*/  VIMNMX R5, PT, PT, R4, R3, !PT ;  /* 0x0000000304057248 */ /* 0x000fc80007fe0100 */
[----:B---3--:R-:W-:-:S13]  /*00c0*/  ISETP.GE.AND P0, PT, R5, R0, PT ;  /* 0x000000000500720c */ /* 0x008fda0003f06270 */
[----:B------:R-:W-:Y:S05]  /*00d0*/  @P0 EXIT ;  /* 0x000000000000094d */ /* 0x000fea0003800000 */
[C---:B------:R-:W-:Y:S01]  /*00e0*/  ISETP.GE.U32.AND P1, PT, R0.reuse, 0x8, PT ;  /* 0x000000080000780c */ /* 0x040fe20003f26070 */
[----:B------:R-:W0:Y:S01]  /*00f0*/  LDCU.64 UR8, c[0x0][0x358] ;  /* 0x00006b00ff0877ac */ /* 0x000e220008000a00 */
[----:B------:R-:W-:Y:S01]  /*0100*/  LOP3.LUT R2, R0, 0x7, RZ, 0xc0, !PT ;  /* 0x0000000700027812 */ /* 0x000fe200078ec0ff */
[----:B------:R-:W-:Y:S02]  /*0110*/  HFMA2 R5, -RZ, RZ, 0, 0 ;  /* 0x00000000ff057431 */ /* 0x000fe400000001ff */
[----:B------:R-:W-:Y:S01]  /*0120*/  IMAD R4, R4, R0, RZ ;  /* 0x0000000004047224 */ /* 0x000fe200078e02ff */
[----:B------:R-:W-:Y:S02]  /*0130*/  MOV R10, RZ ;  /* 0x000000ff000a7202 */ /* 0x000fe40000000f00 */
[----:B------:R-:W-:-:S05]  /*0140*/  ISETP.NE.AND P0, PT, R2, RZ, PT ;  /* 0x000000ff0200720c */ /* 0x000fca0003f05270 */
[----:B------:R-:W-:Y:S08]  /*0150*/  @!P1 BRA `(.L_x_7) ;  /* 0x0000000000fc9947 */ /* 0x000ff00003800000 */
[----:B------:R-:W1:Y:S01]  /*0160*/  LDCU.64 UR6, c[0x0][0x380] ;  /* 0x00007000ff0677ac */ /* 0x000e620008000a00 */
[C---:B------:R-:W-:Y:S01]  /*0170*/  LOP3.LUT R5, R0.reuse, 0x7ffffff8, RZ, 0xc0, !PT ;  /* 0x7ffffff800057812 */ /* 0x040fe200078ec0ff */
[C-C-:B------:R-:W-:Y:S01]  /*0180*/  IMAD R11, R0.reuse, 0x3, R3.reuse ;  /* 0x00000003000b7824 */ /* 0x140fe200078e0203 */
[CC--:B------:R-:W-:Y:S01]  /*0190*/  LEA R7, R0.reuse, R3.reuse, 0x1 ;  /* 0x0000000300077211 */ /* 0x0c0fe200078e08ff */
[C-C-:B------:R-:W-:Y:S01]  /*01a0*/  IMAD R15, R0.reuse, 0x5, R3.reuse ;  /* 0x00000005000f7824 */ /* 0x140fe200078e0203 */
[CC--:B------:R-:W-:Y:S01]  /*01b0*/  LEA R13, R0.reuse, R3.reuse, 0x2 ;  /* 0x00000003000d7211 */ /* 0x0c0fe200078e10ff */
[C-C-:B------:R-:W-:Y:S01]  /*01c0*/  IMAD R17, R0.reuse, 0x6, R3.reuse ;  /* 0x0000000600117824 */ /* 0x140fe200078e0203 */
[----:B------:R-:W-:Y:S01]  /*01d0*/  MOV R10, RZ ;  /* 0x000000ff000a7202 */ /* 0x000fe20000000f00 */
[----:B------:R-:W-:Y:S01]  /*01e0*/  IMAD R25, R0, 0x7, R3 ;  /* 0x0000000700197824 */ /* 0x000fe200078e0203 */
[----:B------:R-:W-:Y:S02]  /*01f0*/  MOV R8, R4 ;  /* 0x0000000400087202 */ /* 0x000fe40000000f00 */
[----:B------:R-:W-:-:S02]  /*0200*/  MOV R29, R3 ;  /* 0x00000003001d7202 */ /* 0x000fc40000000f00 */
[----:B------:R-:W-:Y:S02]  /*0210*/  IADD3 R6, PT, PT, -R5, RZ, RZ ;  /* 0x000000ff05067210 */ /* 0x000fe40007ffe1ff */
[----:B------:R-:W-:Y:S01]  /*0220*/  IADD3 R9, PT, PT, R0, UR4, R9 ;  /* 0x0000000400097c10 */ /* 0x000fe2000fffe009 */
[----:B-1----:R-:W-:-:S04]  /*0230*/  UIADD3 UR5, UP0, UPT, UR6, 0x10, URZ ;  /* 0x0000001006057890 */ /* 0x002fc8000ff1e0ff */
[----:B------:R-:W-:-:S12]  /*0240*/  UIADD3.X UR4, UPT, UPT, URZ, UR7, URZ, UP0, !UPT ;  /* 0x00000007ff047290 */ /* 0x000fd800087fe4ff */
.L_x_8:
[----:B------:R-:W1:Y:S01]  /*0250*/  LDC.64 R18, c[0x0][0x388] ;  /* 0x0000e200ff127b82 */ /* 0x000e620000000a00 */
[----:B------:R-:W-:Y:S02]  /*0260*/  MOV R20, UR5 ;  /* 0x0000000500147c02 */ /* 0x000fe40008000f00 */
[----:B------:R-:W-:-:S03]  /*0270*/  MOV R21, UR4 ;  /* 0x0000000400157c02 */ /* 0x000fc60008000f00 */
[----:B------:R-:W-:-:S05]  /*0280*/  IMAD.WIDE R20, R8, 0x4, R20 ;  /* 0x0000000408147825 */ /* 0x000fca00078e0214 */
[----:B0-----:R-:W2:Y:S04]  /*0290*/  LDG.E R12, desc[UR8][R20.64+-0x10] ;  /* 0xfffff008140c7981 */ /* 0x001ea8000c1e1900 */
[----:B------:R-:W3:Y:S04]  /*02a0*/  LDG.E R14, desc[UR8][R20.64+-0xc] ;  /* 0xfffff408140e7981 */ /* 0x000ee8000c1e1900 */
[----:B------:R-:W4:Y:S01]  /*02b0*/  LDG.E R28, desc[UR8][R20.64+-0x8] ;  /* 0xfffff808141c7981 */ /* 0x000f22000c1e1900 */
[----:B-1----:R-:W-:-:S03]  /*02c0*/  IMAD.WIDE.U32 R22, R29, 0x4, R18 ;  /* 0x000000041d167825 */ /* 0x002fc600078e0012 */
[----:B------:R-:W5:Y:S04]  /*02d0*/  LDG.E R16, desc[UR8][R20.64+-0x4] ;  /* 0xfffffc0814107981 */ /* 0x000f68000c1e1900 */
[----:B------:R-:W2:Y:S01]  /*02e0*/  LDG.E R23, desc[UR8][R22.64] ;  /* 0x0000000816177981 */ /* 0x000ea2000c1e1900 */
[----:B------:R-:W-:-:S04]  /*02f0*/  IMAD.WIDE.U32 R26, R9, 0x4, R18 ;  /* 0x00000004091a7825 */ /* 0x000fc800078e0012 */
[----:B--2---:R-:W-:Y:S02]  /*0300*/  IMAD R10, R12, R23, R10 ;  /* 0x000000170c0a7224 */ /* 0x004fe400078e020a */
[--C-:B------:R-:W-:Y:S01]  /*0310*/  IMAD.WIDE.U32 R22, R7, 0x4, R18.reuse ;  /* 0x0000000407167825 */ /* 0x100fe200078e0012 */
[----:B------:R0:W3:Y:S05]  /*0320*/  LDG.E R12, desc[UR8][R26.64] ;  /* 0x000000081a0c7981 */ /* 0x0000ea000c1e1900 */
[----:B------:R-:W4:Y:S01]  /*0330*/  LDG.E R23, desc[UR8][R22.64] ;  /* 0x0000000816177981 */ /* 0x000f22000c1e1900 */
[----:B0-----:R-:W-:-:S05]  /*0340*/  IMAD.WIDE.U32 R26, R11, 0x4, R18 ;  /* 0x000000040b1a7825 */ /* 0x001fca00078e0012 */
[----:B------:R0:W5:Y:S02]  /*0350*/  LDG.E R24, desc[UR8][R26.64] ;  /* 0x000000081a187981 */ /* 0x000164000c1e1900 */
[----:B0-----:R-:W-:-:S04]  /*0360*/  IMAD.WIDE.U32 R26, R13, 0x4, R18 ;  /* 0x000000040d1a7825 */ /* 0x001fc800078e0012 */
[----:B---3--:R-:W-:Y:S02]  /*0370*/  IMAD R10, R14, R12, R10 ;  /* 0x0000000c0e0a7224 */ /* 0x008fe400078e020a */
[----:B------:R-:W2:Y:S02]  /*0380*/  LDG.E R14, desc[UR8][R20.64+0x4] ;  /* 0x00000408140e7981 */ /* 0x000ea4000c1e1900 */
[----:B----4-:R-:W-:Y:S02]  /*0390*/  IMAD R10, R28, R23, R10 ;  /* 0x000000171c0a7224 */ /* 0x010fe400078e020a */
[----:B------:R-:W3:Y:S01]  /*03a0*/  LDG.E R12, desc[UR8][R20.64+0x8] ;  /* 0x00000808140c7981 */ /* 0x000ee2000c1e1900 */
[----:B------:R-:W-:-:S03]  /*03b0*/  IMAD.WIDE.U32 R22, R15, 0x4, R18 ;  /* 0x000000040f167825 */ /* 0x000fc600078e0012 */
[----:B------:R-:W4:Y:S04]  /*03c0*/  LDG.E R28, desc[UR8][R20.64+0xc] ;  /* 0x00000c08141c7981 */ /* 0x000f28000c1e1900 */
[----:B------:R-:W2:Y:S01]  /*03d0*/  LDG.E R23, desc[UR8][R22.64] ;  /* 0x0000000816177981 */ /* 0x000ea2000c1e1900 */
[----:B-----5:R-:W-:-:S03]  /*03e0*/  IMAD R10, R16, R24, R10 ;  /* 0x00000018100a7224 */ /* 0x020fc600078e020a */
[----:B------:R0:W5:Y:S04]  /*03f0*/  LDG.E R24, desc[UR8][R26.64] ;  /* 0x000000081a187981 */ /* 0x000168000c1e1900 */
[----:B------:R-:W5:Y:S01]  /*0400*/  LDG.E R16, desc[UR8][R20.64] ;  /* 0x0000000814107981 */ /* 0x000f62000c1e1900 */
[----:B0-----:R-:W-:-:S04]  /*0410*/  IMAD.WIDE.U32 R26, R17, 0x4, R18 ;  /* 0x00000004111a7825 */ /* 0x001fc800078e0012 */
[----:B------:R-:W-:Y:S02]  /*0420*/  IMAD.WIDE.U32 R18, R25, 0x4, R18 ;  /* 0x0000000419127825 */ /* 0x000fe400078e0012 */
[----:B------:R-:W3:Y:S04]  /*0430*/  LDG.E R27, desc[UR8][R26.64] ;  /* 0x000000081a1b7981 */ /* 0x000ee8000c1e1900 */
[----:B------:R-:W4:Y:S01]  /*0440*/  LDG.E R19, desc[UR8][R18.64] ;  /* 0x0000000812137981 */ /* 0x000f22000c1e1900 */
[----:B------:R-:W-:-:S04]  /*0450*/  IADD3 R6, PT, PT, R6, 0x8, RZ ;  /* 0x0000000806067810 */ /* 0x000fc80007ffe0ff */
[----:B------:R-:W-:Y:S02]  /*0460*/  ISETP.NE.AND P1, PT, R6, RZ, PT ;  /* 0x000000ff0600720c */ /* 0x000fe40003f25270 */
[C---:B------:R-:W-:Y:S02]  /*0470*/  LEA R9, R0.reuse, R9, 0x3 ;  /* 0x0000000900097211 */ /* 0x040fe400078e18ff */
[C---:B------:R-:W-:Y:S02]  /*0480*/  LEA R7, R0.reuse, R7, 0x3 ;  /* 0x0000000700077211 */ /* 0x040fe400078e18ff */
[C---:B------:R-:W-:Y:S02]  /*0490*/  LEA R11, R0.reuse, R11, 0x3 ;  /* 0x0000000b000b7211 */ /* 0x040fe400078e18ff */
[C---:B------:R-:W-:Y:S02]  /*04a0*/  LEA R13, R0.reuse, R13, 0x3 ;  /* 0x0000000d000d7211 */ /* 0x040fe400078e18ff */
[----:B------:R-:W-:-:S02]  /*04b0*/  LEA R15, R0, R15, 0x3 ;  /* 0x0000000f000f7211 */ /* 0x000fc400078e18ff */
[C---:B------:R-:W-:Y:S02]  /*04c0*/  LEA R17, R0.reuse, R17, 0x3 ;  /* 0x0000001100117211 */ /* 0x040fe400078e18ff */
[C---:B------:R-:W-:Y:S02]  /*04d0*/  LEA R25, R0.reuse, R25, 0x3 ;  /* 0x0000001900197211 */ /* 0x040fe400078e18ff */
[----:B------:R-:W-:Y:S02]  /*04e0*/  LEA R29, R0, R29, 0x3 ;  /* 0x0000001d001d7211 */ /* 0x000fe400078e18ff */
[----:B------:R-:W-:Y:S01]  /*04f0*/  IADD3 R8, PT, PT, R8, 0x8, RZ ;  /* 0x0000000808087810 */ /* 0x000fe20007ffe0ff */
[----:B-----5:R-:W-:-:S04]  /*0500*/  IMAD R10, R16, R24, R10 ;  /* 0x00000018100a7224 */ /* 0x020fc800078e020a */
[----:B--2---:R-:W-:-:S04]  /*0510*/  IMAD R10, R14, R23, R10 ;  /* 0x000000170e0a7224 */ /* 0x004fc800078e020a */
[----:B---3--:R-:W-:-:S04]  /*0520*/  IMAD R10, R12, R27, R10 ;  /* 0x0000001b0c0a7224 */ /* 0x008fc800078e020a */
[----:B----4-:R-:W-:Y:S01]  /*0530*/  IMAD R10, R28, R19, R10 ;  /* 0x000000131c0a7224 */ /* 0x010fe200078e020a */
[----:B------:R-:W-:Y:S06]  /*0540*/  @P1 BRA `(.L_x_8) ;  /* 0xfffffffc00401947 */ /* 0x000fec000383ffff */
.L_x_7:
[----:B------:R-:W-:Y:S05]  /*0550*/  @!P0 BRA `(.L_x_9) ;  /* 0x0000000000e48947 */ /* 0x000fea0003800000 */
[----:B------:R-:W-:Y:S02]  /*0560*/  ISETP.GE.U32.AND P0, PT, R2, 0x4, PT ;  /* 0x000000040200780c */ /* 0x000fe40003f06070 */
[----:B------:R-:W-:-:S04]  /*0570*/  LOP3.LUT R18, R0, 0x3, RZ, 0xc0, !PT ;  /* 0x0000000300127812 */ /* 0x000fc800078ec0ff */
[----:B------:R-:W-:-:S07]  /*0580*/  ISETP.NE.AND P1, PT, R18, RZ, PT ;  /* 0x000000ff1200720c */ /* 0x000fce0003f25270 */
[----:B------:R-:W-:Y:S06]  /*0590*/  @!P0 BRA `(.L_x_10) ;  /* 0x0000000000648947 */ /* 0x000fec0003800000 */
[----:B------:R-:W1:Y:S01]  /*05a0*/  LDC.64 R6, c[0x0][0x388] ;  /* 0x0000e200ff067b82 */ /* 0x000e620000000a00 */
[----:B------:R-:W-:Y:S01]  /*05b0*/  IMAD R17, R5, R0, R3 ;  /* 0x0000000005117224 */ /* 0x000fe200078e0203 */
[----:B------:R-:W-:-:S04]  /*05c0*/  IADD3 R11, PT, PT, R4, R5, RZ ;  /* 0x00000005040b7210 */ /* 0x000fc80007ffe0ff */
[-C--:B------:R-:W-:Y:S02]  /*05d0*/  IADD3 R15, PT, PT, R17, R0.reuse, RZ ;  /* 0x00000000110f7210 */ /* 0x080fe40007ffe0ff */
[----:B------:R-:W2:Y:S02]  /*05e0*/  LDC.64 R8, c[0x0][0x380] ;  /* 0x0000e000ff087b82 */ /* 0x000ea40000000a00 */
[----:B------:R-:W-:Y:S01]  /*05f0*/  IADD3 R19, PT, PT, R15, R0, RZ ;  /* 0x000000000f137210 */ /* 0x000fe20007ffe0ff */
[----:B-1----:R-:W-:-:S04]  /*0600*/  IMAD.WIDE.U32 R16, R17, 0x4, R6 ;  /* 0x0000000411107825 */ /* 0x002fc800078e0006 */
[----:B------:R-:W-:Y:S02]  /*0610*/  IMAD.WIDE.U32 R14, R15, 0x4, R6 ;  /* 0x000000040f0e7825 */ /* 0x000fe400078e0006 */
[----:B0-----:R-:W3:Y:S02]  /*0620*/  LDG.E R16, desc[UR8][R16.64] ;  /* 0x0000000810107981 */ /* 0x001ee4000c1e1900 */
[----:B--2---:R-:W-:Y:S02]  /*0630*/  IMAD.WIDE R8, R11, 0x4, R8 ;  /* 0x000000040b087825 */ /* 0x004fe400078e0208 */
[----:B------:R-:W2:Y:S02]  /*0640*/  LDG.E R14, desc[UR8][R14.64] ;  /* 0x000000080e0e7981 */ /* 0x000ea4000c1e1900 */
[C-C-:B------:R-:W-:Y:S01]  /*0650*/  IMAD.WIDE.U32 R12, R19.reuse, 0x4, R6.reuse ;  /* 0x00000004130c7825 */ /* 0x140fe200078e0006 */
[----:B------:R-:W-:Y:S01]  /*0660*/  IADD3 R19, PT, PT, R19, R0, RZ ;  /* 0x0000000013137210 */ /* 0x000fe20007ffe0ff */
[----:B------:R-:W3:Y:S04]  /*0670*/  LDG.E R11, desc[UR8][R8.64] ;  /* 0x00000008080b7981 */ /* 0x000ee8000c1e1900 */
[----:B------:R-:W2:Y:S01]  /*0680*/  LDG.E R2, desc[UR8][R8.64+0x4] ;  /* 0x0000040808027981 */ /* 0x000ea2000c1e1900 */
[----:B------:R-:W-:-:S03]  /*0690*/  IMAD.WIDE.U32 R6, R19, 0x4, R6 ;  /* 0x0000000413067825 */ /* 0x000fc600078e0006 */
[----:B------:R-:W4:Y:S04]  /*06a0*/  LDG.E R12, desc[UR8][R12.64] ;  /* 0x000000080c0c7981 */ /* 0x000f28000c1e1900 */
[----:B------:R-:W4:Y:S04]  /*06b0*/  LDG.E R19, desc[UR8][R8.64+0x8] ;  /* 0x0000080808137981 */ /* 0x000f28000c1e1900 */
[----:B------:R-:W5:Y:S04]  /*06c0*/  LDG.E R21, desc[UR8][R8.64+0xc] ;  /* 0x00000c0808157981 */ /* 0x000f68000c1e1900 */
[----:B------:R-:W5:Y:S01]  /*06d0*/  LDG.E R6, desc[UR8][R6.64] ;  /* 0x0000000806067981 */ /* 0x000f62000c1e1900 */
[----:B------:R-:W-:Y:S01]  /*06e0*/  IADD3 R5, PT, PT, R5, 0x4, RZ ;  /* 0x0000000405057810 */ /* 0x000fe20007ffe0ff */
[----:B---3--:R-:W-:-:S04]  /*06f0*/  IMAD R11, R11, R16, R10 ;  /* 0x000000100b0b7224 */ /* 0x008fc800078e020a */
[----:B--2---:R-:W-:-:S04]  /*0700*/  IMAD R2, R2, R14, R11 ;  /* 0x0000000e02027224 */ /* 0x004fc800078e020b */
[----:B----4-:R-:W-:-:S04]  /*0710*/  IMAD R2, R19, R12, R2 ;  /* 0x0000000c13027224 */ /* 0x010fc800078e0202 */
[----:B-----5:R-:W-:-:S07]  /*0720*/  IMAD R10, R21, R6, R2 ;  /* 0x00000006150a7224 */ /* 0x020fce00078e0202 */
.L_x_10:
[----:B------:R-:W-:Y:S05]  /*0730*/  @!P1 BRA `(.L_x_9) ;  /* 0x00000000006c9947 */ /* 0x000fea0003800000 */
[----:B------:R-:W1:Y:S01]  /*0740*/  LDC.64 R16, c[0x0][0x388] ;  /* 0x0000e200ff107b82 */ /* 0x000e620000000a00 */
[----:B------:R-:W-:Y:S02]  /*0750*/  ISETP.NE.AND P0, PT, R18, 0x1, PT ;  /* 0x000000011200780c */ /* 0x000fe40003f05270 */
[----:B------:R-:W-:-:S04]  /*0760*/  LOP3.LUT R2, R0, 0x1, RZ, 0xc0, !PT ;  /* 0x0000000100027812 */ /* 0x000fc800078ec0ff */
[----:B------:R-:W-:Y:S01]  /*0770*/  ISETP.NE.U32.AND P1, PT, R2, 0x1, PT ;  /* 0x000000010200780c */ /* 0x000fe20003f25070 */
[----:B------:R-:W2:Y:S06]  /*0780*/  LDC.64 R6, c[0x0][0x380] ;  /* 0x0000e000ff067b82 */ /* 0x000eac0000000a00 */
[C---:B------:R-:W-:Y:S01]  /*0790*/  @P0 IMAD R15, R5.reuse, R0, R3 ;  /* 0x00000000050f0224 */ /* 0x040fe200078e0203 */
[----:B------:R-:W-:Y:S01]  /*07a0*/  @P0 IADD3 R11, PT, PT, R4, R5, RZ ;  /* 0x00000005040b0210 */ /* 0x000fe20007ffe0ff */
[----:B------:R-:W3:Y:S01]  /*07b0*/  LDC.64 R12, c[0x0][0x380] ;  /* 0x0000e000ff0c7b82 */ /* 0x000ee20000000a00 */
[----:B------:R-:W-:-:S02]  /*07c0*/  @P0 IADD3 R5, PT, PT, R5, 0x2, RZ ;  /* 0x0000000205050810 */ /* 0x000fc40007ffe0ff */
[----:B------:R-:W-:-:S05]  /*07d0*/  @P0 IADD3 R19, PT, PT, R15, R0, RZ ;  /* 0x000000000f130210 */ /* 0x000fca0007ffe0ff */
[----:B------:R-:W4:Y:S01]  /*07e0*/  LDC.64 R8, c[0x0][0x388] ;  /* 0x0000e200ff087b82 */ /* 0x000f220000000a00 */
[----:B-1----:R-:W-:-:S04]  /*07f0*/  @P0 IMAD.WIDE.U32 R14, R15, 0x4, R16 ;  /* 0x000000040f0e0825 */ /* 0x002fc800078e0010 */
[----:B------:R-:W-:Y:S02]  /*0800*/  @P0 IMAD.WIDE.U32 R16, R19, 0x4, R16 ;  /* 0x0000000413100825 */ /* 0x000fe400078e0010 */
[----:B0-----:R-:W5:Y:S02]  /*0810*/  @P0 LDG.E R14, desc[UR8][R14.64] ;  /* 0x000000080e0e0981 */ /* 0x001f64000c1e1900 */
[----:B--2---:R-:W-:Y:S01]  /*0820*/  @P0 IMAD.WIDE R6, R11, 0x4, R6 ;  /* 0x000000040b060825 */ /* 0x004fe200078e0206 */
[----:B------:R-:W-:Y:S01]  /*0830*/  @!P1 IADD3 R11, PT, PT, R4, R5, RZ ;  /* 0x00000005040b9210 */ /* 0x000fe20007ffe0ff */
[----:B------:R-:W2:Y:S02]  /*0840*/  @P0 LDG.E R16, desc[UR8][R16.64] ;  /* 0x0000000810100981 */ /* 0x000ea4000c1e1900 */
[----:B------:R-:W-:Y:S02]  /*0850*/  @!P1 IMAD R5, R5, R0, R3 ;  /* 0x0000000005059224 */ /* 0x000fe400078e0203 */
[----:B------:R-:W5:Y:S01]  /*0860*/  @P0 LDG.E R19, desc[UR8][R6.64] ;  /* 0x0000000806130981 */ /* 0x000f62000c1e1900 */
[----:B---3--:R-:W-:-:S03]  /*0870*/  @!P1 IMAD.WIDE R12, R11, 0x4, R12 ;  /* 0x000000040b0c9825 */ /* 0x008fc600078e020c */
[----:B------:R-:W2:Y:S04]  /*0880*/  @P0 LDG.E R0, desc[UR8][R6.64+0x4] ;  /* 0x0000040806000981 */ /* 0x000ea8000c1e1900 */
[----:B------:R-:W3:Y:S01]  /*0890*/  @!P1 LDG.E R13, desc[UR8][R12.64] ;  /* 0x000000080c0d9981 */ /* 0x000ee2000c1e1900 */
[----:B----4-:R-:W-:-:S06]  /*08a0*/  @!P1 IMAD.WIDE.U32 R8, R5, 0x4, R8 ;  /* 0x0000000405089825 */ /* 0x010fcc00078e0008 */
[----:B------:R-:W3:Y:S01]  /*08b0*/  @!P1 LDG.E R8, desc[UR8][R8.64] ;  /* 0x0000000808089981 */ /* 0x000ee2000c1e1900 */
[----:B-----5:R-:W-:-:S04]  /*08c0*/  @P0 IMAD R19, R19, R14, R10 ;  /* 0x0000000e13130224 */ /* 0x020fc800078e020a */
[----:B--2---:R-:W-:-:S04]  /*08d0*/  @P0 IMAD R10, R0, R16, R19 ;  /* 0x00000010000a0224 */ /* 0x004fc800078e0213 */
[----:B---3--:R-:W-:-:S07]  /*08e0*/  @!P1 IMAD R10, R13, R8, R10 ;  /* 0x000000080d0a9224 */ /* 0x008fce00078e020a */
.L_x_9:
[----:B------:R-:W1:Y:S01]  /*08f0*/  LDC.64 R6, c[0x0][0x390] ;  /* 0x0000e400ff067b82 */ /* 0x000e620000000a00 */
[----:B------:R-:W-:-:S05]  /*0900*/  IADD3 R3, PT, PT, R3, R4, RZ ;  /* 0x0000000403037210 */ /* 0x000fca0007ffe0ff */
[----:B-1----:R-:W-:-:S05]  /*0910*/  IMAD.WIDE R2, R3, 0x4, R6 ;  /* 0x0000000403027825 */ /* 0x002fca00078e0206 */
[----:B0-----:R-:W-:Y:S01]  /*0920*/  STG.E desc[UR8][R2.64], R10 ;  /* 0x0000000a02007986 */ /* 0x001fe2000c101908 */
[----:B------:R-:W-:Y:S05]  /*0930*/  EXIT ;  /* 0x000000000000794d */ /* 0x000fea0003800000 */
.L_x_11:
        /* <DEDUP_REMOVED lines=12> */
.L_x_13:


//--------------------- .nv.shared.mmulTiled      --------------------------
	.section	.nv.shared.mmulTiled,"aw",@nobits
	.sectionflags	@""
	.align	16
	.zero		1024


//--------------------- .nv.shared.reserved.0     --------------------------
	.section	.nv.shared.reserved.0,"aw",@nobits
	.weak		__nv_reservedSMEM_offset_0_alias
	.size		__nv_reservedSMEM_offset_0_alias, 0, 64
	.other		__nv_reservedSMEM_offset_0_alias,@"STO_CUDA_RESERVED_SHARED STV_DEFAULT"
__nv_reservedSMEM_offset_0_alias:
	.zero		0
	.zero		64


//--------------------- .nv.shared.mmulNaive      --------------------------
	.section	.nv.shared.mmulNaive,"aw",@nobits
	.sectionflags	@""
	.align	16
	.zero		1024


//--------------------- .nv.constant0.mmulTiled   --------------------------
	.section	.nv.constant0.mmulTiled,"a",@progbits
	.sectionflags	@""
	.align	4
.nv.constant0.mmulTiled:
	.zero		932


//--------------------- .nv.constant0.mmulNaive   --------------------------
	.section	.nv.constant0.mmulNaive,"a",@progbits
	.sectionflags	@""
	.align	4
.nv.constant0.mmulNaive:
	.zero		924


//--------------------- SYMBOLS --------------------------

	.type		.nv.reservedSmem.offset0,@object
	.size		.nv.reservedSmem.offset0,0x4
	.type		.nv.reservedSmem.cap,@object
	.size		.nv.reservedSmem.cap,0x4
